//
// Generated by NVIDIA NVVM Compiler
//
// Compiler Build ID: CL-36424714
// Cuda compilation tools, release 13.0, V13.0.88
// Based on NVVM 20.0.0
//

.version 9.0
.target sm_100
.address_size 64

	// .globl	_Z12hello_kernelv
.extern .func  (.param .b32 func_retval0) vprintf
(
	.param .b64 vprintf_param_0,
	.param .b64 vprintf_param_1
)
;
.global .align 1 .b8 $str[21] = {72, 101, 108, 108, 111, 32, 102, 114, 111, 109, 32, 116, 104, 114, 101, 97, 100, 32, 37, 100};

.visible .entry _Z12hello_kernelv()
{
	.local .align 8 .b8 	__local_depot0[8];
	.reg .b64 	%SP;
	.reg .b64 	%SPL;
	.reg .b32 	%r<7>;
	.reg .b64 	%rd<5>;

	mov.u64 	%SPL, __local_depot0;
	cvta.local.u64 	%SP, %SPL;
	add.u64 	%rd1, %SP, 0;
	add.u64 	%rd2, %SPL, 0;
	mov.u32 	%r1, %ctaid.x;
	mov.u32 	%r2, %ntid.x;
	mov.u32 	%r3, %tid.x;
	mad.lo.s32 	%r4, %r1, %r2, %r3;
	st.local.u32 	[%rd2], %r4;
	mov.u64 	%rd3, $str;
	cvta.global.u64 	%rd4, %rd3;
	{ // callseq 0, 0
	.param .b64 param0;
	st.param.b64 	[param0], %rd4;
	.param .b64 param1;
	st.param.b64 	[param1], %rd1;
	.param .b32 retval0;
	call.uni (retval0), 
	vprintf, 
	(
	param0, 
	param1
	);
	ld.param.b32 	%r5, [retval0];
	} // callseq 0
	ret;

}


// ===== COMPILED SASS (sm_100) =====

	.target	sm_100

	.elftype	@"ET_EXEC"


//--------------------- .note.nv.tkinfo           --------------------------
	.section	.note.nv.tkinfo,"",@"SHT_NOTE"
	.sectionflags	@"SHF_NOTE_NV_TKINFO"
	.tkinfo
        /*0018*/ 	.word	0x00000002
        /*0030*/ 	.string	""
        /*0030*/ 	.string	"ptxas"
        /*0030*/ 	.string	"Cuda compilation tools, release 13.0, V13.0.88"
        /*0030*/ 	.string	"Build cuda_13.0.r13.0/compiler.36424714_0"
        /*0030*/ 	.string	"-arch sm_100 -m 64 "



//--------------------- .note.nv.cuinfo           --------------------------
	.section	.note.nv.cuinfo,"",@"SHT_NOTE"
	.sectionflags	@"SHF_NOTE_NV_CUINFO"
        /*0018*/ 	.short	0x0002
        /*001a*/ 	.short	0x0064
        /*001c*/ 	.short	0x0082
	.zero		2


//--------------------- .nv.info                  --------------------------
	.section	.nv.info,"",@"SHT_CUDA_INFO"
	.align	4


	//----- nvinfo : EIATTR_REGCOUNT
	.align		4
        /*0000*/ 	.byte	0x04, 0x2f
        /*0002*/ 	.short	(.L_2 - .L_1)
	.align		4
.L_1:
        /*0004*/ 	.word	index@(_Z12hello_kernelv)
        /*0008*/ 	.word	0x00000018


	//----- nvinfo : EIATTR_FRAME_SIZE
	.align		4
.L_2:
        /*000c*/ 	.byte	0x04, 0x11
        /*000e*/ 	.short	(.L_4 - .L_3)
	.align		4
.L_3:
        /*0010*/ 	.word	index@(_Z12hello_kernelv)
        /*0014*/ 	.word	0x00000008


	//----- nvinfo : EIATTR_MIN_STACK_SIZE
	.align		4
.L_4:
        /*0018*/ 	.byte	0x04, 0x12
        /*001a*/ 	.short	(.L_6 - .L_5)
	.align		4
.L_5:
        /*001c*/ 	.word	index@(_Z12hello_kernelv)
        /*0020*/ 	.word	0x00000008
.L_6:


//--------------------- .nv.compat                --------------------------
	.section	.nv.compat,"",@"SHT_CUDA_COMPAT_INFO"
	.align	4
        /*0000*/ 	.byte	0x02, 0x09, 0x00, 0x00, 0x02, 0x02, 0x01, 0x00, 0x02, 0x05, 0x05, 0x00, 0x03, 0x07, 0x01, 0x01
        /*0010*/ 	.byte	0x02, 0x03, 0x00, 0x00, 0x02, 0x06, 0x01, 0x00, 0x04, 0x0b, 0x08, 0x00, 0x09, 0x00, 0x00, 0x00
        /*0020*/ 	.byte	0x00, 0x00, 0x00, 0x00


//--------------------- .nv.info._Z12hello_kernelv --------------------------
	.section	.nv.info._Z12hello_kernelv,"",@"SHT_CUDA_INFO"
	.sectionflags	@""
	.align	4


	//----- nvinfo : EIATTR_CUDA_API_VERSION
	.align		4
        /*0000*/ 	.byte	0x04, 0x37
        /*0002*/ 	.short	(.L_8 - .L_7)
.L_7:
        /*0004*/ 	.word	0x00000082


	//----- nvinfo : EIATTR_SPARSE_MMA_MASK
	.align		4
.L_8:
        /*0008*/ 	.byte	0x03, 0x50
        /*000a*/ 	.short	0x0000


	//----- nvinfo : EIATTR_MAXREG_COUNT
	.align		4
        /*000c*/ 	.byte	0x03, 0x1b
        /*000e*/ 	.short	0x00ff


	//----- nvinfo : EIATTR_EXTERNS
	.align		4
        /*0010*/ 	.byte	0x04, 0x0f
        /*0012*/ 	.short	(.L_10 - .L_9)


	//   ....[0]....
	.align		4
.L_9:
        /*0014*/ 	.word	index@(vprintf)


	//----- nvinfo : EIATTR_MERCURY_ISA_VERSION
	.align		4
.L_10:
        /*0018*/ 	.byte	0x03, 0x5f
        /*001a*/ 	.short	0x0101


	//----- nvinfo : EIATTR_VRC_CTA_INIT_COUNT
	.align		4
        /*001c*/ 	.byte	0x02, 0x4a
	.zero		1
	.zero		1


	//----- nvinfo : EIATTR_SYSCALL_OFFSETS
	.align		4
        /*0020*/ 	.byte	0x04, 0x46
        /*0022*/ 	.short	(.L_12 - .L_11)


	//   ....[0]....
.L_11:
        /*0024*/ 	.word	0x00000110


	//----- nvinfo : EIATTR_EXIT_INSTR_OFFSETS
	.align		4
.L_12:
        /*0028*/ 	.byte	0x04, 0x1c
        /*002a*/ 	.short	(.L_14 - .L_13)


	//   ....[0]....
.L_13:
        /*002c*/ 	.word	0x00000120


	//----- nvinfo : EIATTR_SW_WAR
	.align		4
.L_14:
        /*0030*/ 	.byte	0x04, 0x36
        /*0032*/ 	.short	(.L_16 - .L_15)
.L_15:
        /*0034*/ 	.word	0x00000008
.L_16:


//--------------------- .nv.callgraph             --------------------------
	.section	.nv.callgraph,"",@"SHT_CUDA_CALLGRAPH"
	.align	4
	.sectionentsize	8
	.align		4
        /*0000*/ 	.word	0x00000000
	.align		4
        /*0004*/ 	.word	0xffffffff
	.align		4
        /*0008*/ 	.word	index@(_Z12hello_kernelv)
	.align		4
        /*000c*/ 	.word	index@(vprintf)
	.align		4
        /*0010*/ 	.word	0x00000000
	.align		4
        /*0014*/ 	.word	0xfffffffe
	.align		4
        /*0018*/ 	.word	0x00000000
	.align		4
        /*001c*/ 	.word	0xfffffffd
	.align		4
        /*0020*/ 	.word	0x00000000
	.align		4
        /*0024*/ 	.word	0xfffffffc


//--------------------- .nv.constant4             --------------------------
	.section	.nv.constant4,"a",@progbits
	.align	8
	.align		8
.nv.constant4:
        /*0000*/ 	.dword	vprintf
	.align		8
        /*0008*/ 	.dword	$str


//--------------------- .text._Z12hello_kernelv   --------------------------
	.section	.text._Z12hello_kernelv,"ax",@progbits
	.align	128
        .global         _Z12hello_kernelv
        .type           _Z12hello_kernelv,@function
        .size           _Z12hello_kernelv,(.L_x_2 - _Z12hello_kernelv)
        .other          _Z12hello_kernelv,@"STO_CUDA_ENTRY STV_DEFAULT"
_Z12hello_kernelv:
.text._Z12hello_kernelv:
[----:B------:R-:W0:Y:S01]  /*0000*/  LDC R1, c[0x0][0x37c] ;  /* 0x0000df00ff017b82 */ /* 0x000e220000000800 */
[----:B------:R-:W1:Y:S01]  /*0010*/  S2R R3, SR_TID.X ;  /* 0x0000000000037919 */ /* 0x000e620000002100 */
[----:B------:R-:W2:Y:S06]  /*0020*/  LDCU UR5, c[0x0][0x2fc] ;  /* 0x00005f80ff0577ac */ /* 0x000eac0008000800 */
[----:B------:R-:W1:Y:S01]  /*0030*/  S2UR UR6, SR_CTAID.X ;  /* 0x00000000000679c3 */ /* 0x000e620000002500 */
[----:B------:R-:W-:Y:S01]  /*0040*/  MOV R2, 0x0 ;  /* 0x0000000000027802 */ /* 0x000fe20000000f00 */
[----:B0-----:R-:W-:Y:S01]  /*0050*/  VIADD R1, R1, 0xfffffff8 ;  /* 0xfffffff801017836 */ /* 0x001fe20000000000 */
[----:B------:R-:W0:Y:S05]  /*0060*/  LDCU UR4, c[0x0][0x2f8] ;  /* 0x00005f00ff0477ac */ /* 0x000e2a0008000800 */
[----:B------:R-:W1:Y:S01]  /*0070*/  LDC R0, c[0x0][0x360] ;  /* 0x0000d800ff007b82 */ /* 0x000e620000000800 */
[----:B0-----:R-:W-:-:S05]  /*0080*/  IADD3 R6, P0, PT, R1, UR4, RZ ;  /* 0x0000000401067c10 */ /* 0x001fca000ff1e0ff */
[----:B--2---:R-:W-:Y:S02]  /*0090*/  IMAD.X R7, RZ, RZ, UR5, P0 ;  /* 0x00000005ff077e24 */ /* 0x004fe400080e06ff */
[----:B-1----:R-:W-:Y:S01]  /*00a0*/  IMAD R0, R0, UR6, R3 ;  /* 0x0000000600007c24 */ /* 0x002fe2000f8e0203 */
[----:B------:R-:W0:Y:S01]  /*00b0*/  LDCU.64 UR6, c[0x4][0x8] ;  /* 0x01000100ff0677ac */ /* 0x000e220008000a00 */
[----:B------:R-:W1:Y:S03]  /*00c0*/  LDC.64 R2, c[0x4][R2] ;  /* 0x0100000002027b82 */ /* 0x000e660000000a00 */
[----:B------:R2:W-:Y:S01]  /*00d0*/  STL [R1], R0 ;  /* 0x0000000001007387 */ /* 0x0005e20000100800 */
[----:B0-----:R-:W-:Y:S01]  /*00e0*/  IMAD.U32 R4, RZ, RZ, UR6 ;  /* 0x00000006ff047e24 */ /* 0x001fe2000f8e00ff */
[----:B--2---:R-:W-:-:S07]  /*00f0*/  MOV R5, UR7 ;  /* 0x0000000700057c02 */ /* 0x004fce0008000f00 */
[----:B------:R-:W-:-:S07]  /*0100*/  LEPC R20, `(.L_x_0) ;  /* 0x000000001014794e */ /* 0x000fce0000000000 */
[----:B-1----:R-:W-:Y:S05]  /*0110*/  CALL.ABS.NOINC R2 ;  /* 0x0000000002007343 */ /* 0x002fea0003c00000 */
.L_x_0:
[----:B------:R-:W-:Y:S05]  /*0120*/  EXIT ;  /* 0x000000000000794d */ /* 0x000fea0003800000 */
.L_x_1:
[----:B------:R-:W-:-:S00]  /*0130*/  BRA `(.L_x_1) ;  /* 0xfffffffc00fc7947 */ /* 0x000fc0000383ffff */
[----:B------:R-:W-:-:S00]  /*0140*/  NOP ;  /* 0x0000000000007918 */ /* 0x000fc00000000000 */
        /* <DEDUP_REMOVED lines=11> */
.L_x_2:


//--------------------- .nv.global.init           --------------------------
	.section	.nv.global.init,"aw",@progbits
.nv.global.init:
	.type		$str,@object
	.size		$str,(.L_0 - $str)
$str:
        /*0000*/ 	.byte	0x48, 0x65, 0x6c, 0x6c, 0x6f, 0x20, 0x66, 0x72, 0x6f, 0x6d, 0x20, 0x74, 0x68, 0x72, 0x65, 0x61
        /*0010*/ 	.byte	0x64, 0x20, 0x25, 0x64, 0x00
.L_0:


//--------------------- .nv.shared.reserved.0     --------------------------
	.section	.nv.shared.reserved.0,"aw",@nobits
	.weak		__nv_reservedSMEM_offset_0_alias
	.size		__nv_reservedSMEM_offset_0_alias, 0, 64
	.other		__nv_reservedSMEM_offset_0_alias,@"STO_CUDA_RESERVED_SHARED STV_DEFAULT"
__nv_reservedSMEM_offset_0_alias:
	.zero		0
	.zero		64


//--------------------- .nv.constant0._Z12hello_kernelv --------------------------
	.section	.nv.constant0._Z12hello_kernelv,"a",@progbits
	.sectionflags	@""
	.align	4
.nv.constant0._Z12hello_kernelv:
	.zero		896


//--------------------- SYMBOLS --------------------------

	.type		.nv.reservedSmem.offset0,@object
	.size		.nv.reservedSmem.offset0,0x4
	.type		vprintf,@function
